//
// Generated by NVIDIA NVVM Compiler
//
// Compiler Build ID: CL-36424714
// Cuda compilation tools, release 13.0, V13.0.88
// Based on NVVM 20.0.0
//

.version 9.0
.target sm_100
.address_size 64

	// .globl	eth_vanity_kernel

.visible .entry eth_vanity_kernel(
	.param .u64 .ptr .align 1 eth_vanity_kernel_param_0,
	.param .u64 .ptr .align 1 eth_vanity_kernel_param_1,
	.param .u64 eth_vanity_kernel_param_2,
	.param .u64 .ptr .align 1 eth_vanity_kernel_param_3,
	.param .u64 .ptr .align 1 eth_vanity_kernel_param_4,
	.param .u32 eth_vanity_kernel_param_5,
	.param .u64 .ptr .align 1 eth_vanity_kernel_param_6,
	.param .u64 .ptr .align 1 eth_vanity_kernel_param_7,
	.param .u32 eth_vanity_kernel_param_8
)
{
	.local .align 16 .b8 	__local_depot0[32];
	.reg .b64 	%SP;
	.reg .b64 	%SPL;
	.reg .pred 	%p<7>;
	.reg .b16 	%rs<3>;
	.reg .b32 	%r<129>;
	.reg .b64 	%rd<212>;

	mov.u64 	%SPL, __local_depot0;
	ld.param.u64 	%rd52, [eth_vanity_kernel_param_2];
	add.u64 	%rd1, %SPL, 0;
	setp.eq.s64 	%p1, %rd52, 0;
	@%p1 bra 	$L__BB0_10;
	mov.b64 	%rd187, 0;
$L__BB0_2:
	mov.b32 	%r127, 0;
	mov.b64 	%rd203, -9223372036854775808;
	mov.b64 	%rd195, 1;
	mov.b64 	%rd188, 0;
	mov.u64 	%rd189, %rd188;
	mov.u64 	%rd190, %rd188;
	mov.u64 	%rd191, %rd188;
	mov.u64 	%rd192, %rd188;
	mov.u64 	%rd193, %rd188;
	mov.u64 	%rd194, %rd188;
	mov.u64 	%rd196, %rd188;
	mov.u64 	%rd197, %rd188;
	mov.u64 	%rd198, %rd188;
	mov.u64 	%rd199, %rd188;
	mov.u64 	%rd200, %rd188;
	mov.u64 	%rd201, %rd188;
	mov.u64 	%rd202, %rd188;
	mov.u64 	%rd204, %rd188;
	mov.u64 	%rd205, %rd188;
	mov.u64 	%rd206, %rd188;
	mov.u64 	%rd207, %rd188;
	mov.u64 	%rd208, %rd188;
	mov.u64 	%rd209, %rd188;
	mov.u64 	%rd210, %rd188;
	mov.u64 	%rd211, %rd188;
$L__BB0_3:
	xor.b64  	%rd60, %rd192, %rd197;
	xor.b64  	%rd61, %rd60, %rd202;
	xor.b64  	%rd62, %rd61, %rd207;
	xor.b64  	%rd63, %rd193, %rd188;
	xor.b64  	%rd64, %rd63, %rd198;
	xor.b64  	%rd65, %rd64, %rd203;
	xor.b64  	%rd66, %rd65, %rd208;
	xor.b64  	%rd67, %rd194, %rd189;
	xor.b64  	%rd68, %rd67, %rd199;
	xor.b64  	%rd69, %rd68, %rd204;
	xor.b64  	%rd70, %rd69, %rd209;
	xor.b64  	%rd71, %rd195, %rd190;
	xor.b64  	%rd72, %rd71, %rd200;
	xor.b64  	%rd73, %rd72, %rd205;
	xor.b64  	%rd74, %rd73, %rd210;
	xor.b64  	%rd75, %rd196, %rd191;
	xor.b64  	%rd76, %rd75, %rd201;
	xor.b64  	%rd77, %rd76, %rd206;
	xor.b64  	%rd78, %rd77, %rd211;
	mov.b64 	{%r7, %r8}, %rd66;
	shf.l.wrap.b32 	%r9, %r7, %r8, 1;
	shf.l.wrap.b32 	%r10, %r8, %r7, 1;
	mov.b64 	%rd79, {%r10, %r9};
	xor.b64  	%rd80, %rd79, %rd78;
	mov.b64 	{%r11, %r12}, %rd70;
	shf.l.wrap.b32 	%r13, %r11, %r12, 1;
	shf.l.wrap.b32 	%r14, %r12, %r11, 1;
	mov.b64 	%rd81, {%r14, %r13};
	xor.b64  	%rd82, %rd81, %rd62;
	mov.b64 	{%r15, %r16}, %rd74;
	shf.l.wrap.b32 	%r17, %r15, %r16, 1;
	shf.l.wrap.b32 	%r18, %r16, %r15, 1;
	mov.b64 	%rd83, {%r18, %r17};
	xor.b64  	%rd84, %rd83, %rd66;
	mov.b64 	{%r19, %r20}, %rd78;
	shf.l.wrap.b32 	%r21, %r19, %r20, 1;
	shf.l.wrap.b32 	%r22, %r20, %r19, 1;
	mov.b64 	%rd85, {%r22, %r21};
	xor.b64  	%rd86, %rd85, %rd70;
	mov.b64 	{%r23, %r24}, %rd62;
	shf.l.wrap.b32 	%r25, %r23, %r24, 1;
	shf.l.wrap.b32 	%r26, %r24, %r23, 1;
	mov.b64 	%rd87, {%r26, %r25};
	xor.b64  	%rd88, %rd87, %rd74;
	xor.b64  	%rd89, %rd188, %rd82;
	xor.b64  	%rd90, %rd189, %rd84;
	xor.b64  	%rd91, %rd190, %rd86;
	xor.b64  	%rd92, %rd191, %rd88;
	xor.b64  	%rd93, %rd192, %rd80;
	xor.b64  	%rd94, %rd193, %rd82;
	xor.b64  	%rd95, %rd194, %rd84;
	xor.b64  	%rd96, %rd195, %rd86;
	xor.b64  	%rd97, %rd196, %rd88;
	xor.b64  	%rd98, %rd197, %rd80;
	xor.b64  	%rd99, %rd198, %rd82;
	xor.b64  	%rd100, %rd199, %rd84;
	xor.b64  	%rd101, %rd200, %rd86;
	xor.b64  	%rd102, %rd201, %rd88;
	xor.b64  	%rd103, %rd202, %rd80;
	xor.b64  	%rd104, %rd203, %rd82;
	xor.b64  	%rd105, %rd204, %rd84;
	xor.b64  	%rd106, %rd205, %rd86;
	xor.b64  	%rd107, %rd206, %rd88;
	xor.b64  	%rd108, %rd207, %rd80;
	xor.b64  	%rd109, %rd208, %rd82;
	xor.b64  	%rd110, %rd209, %rd84;
	xor.b64  	%rd111, %rd210, %rd86;
	xor.b64  	%rd112, %rd211, %rd88;
	mov.b64 	{%r27, %r28}, %rd89;
	shf.l.wrap.b32 	%r29, %r27, %r28, 1;
	shf.l.wrap.b32 	%r30, %r28, %r27, 1;
	mov.b64 	%rd113, {%r30, %r29};
	mov.b64 	{%r31, %r32}, %rd90;
	shf.l.wrap.b32 	%r33, %r32, %r31, 30;
	shf.l.wrap.b32 	%r34, %r31, %r32, 30;
	mov.b64 	%rd114, {%r34, %r33};
	mov.b64 	{%r35, %r36}, %rd91;
	shf.l.wrap.b32 	%r37, %r35, %r36, 28;
	shf.l.wrap.b32 	%r38, %r36, %r35, 28;
	mov.b64 	%rd115, {%r38, %r37};
	mov.b64 	{%r39, %r40}, %rd92;
	shf.l.wrap.b32 	%r41, %r39, %r40, 27;
	shf.l.wrap.b32 	%r42, %r40, %r39, 27;
	mov.b64 	%rd116, {%r42, %r41};
	mov.b64 	{%r43, %r44}, %rd93;
	shf.l.wrap.b32 	%r45, %r44, %r43, 4;
	shf.l.wrap.b32 	%r46, %r43, %r44, 4;
	mov.b64 	%rd190, {%r46, %r45};
	mov.b64 	{%r47, %r48}, %rd94;
	shf.l.wrap.b32 	%r49, %r48, %r47, 12;
	shf.l.wrap.b32 	%r50, %r47, %r48, 12;
	mov.b64 	%rd117, {%r50, %r49};
	mov.b64 	{%r51, %r52}, %rd95;
	shf.l.wrap.b32 	%r53, %r51, %r52, 6;
	shf.l.wrap.b32 	%r54, %r52, %r51, 6;
	mov.b64 	%rd118, {%r54, %r53};
	mov.b64 	{%r55, %r56}, %rd96;
	shf.l.wrap.b32 	%r57, %r56, %r55, 23;
	shf.l.wrap.b32 	%r58, %r55, %r56, 23;
	mov.b64 	%rd119, {%r58, %r57};
	mov.b64 	{%r59, %r60}, %rd97;
	shf.l.wrap.b32 	%r61, %r59, %r60, 20;
	shf.l.wrap.b32 	%r62, %r60, %r59, 20;
	mov.b64 	%rd120, {%r62, %r61};
	mov.b64 	{%r63, %r64}, %rd98;
	shf.l.wrap.b32 	%r65, %r63, %r64, 3;
	shf.l.wrap.b32 	%r66, %r64, %r63, 3;
	mov.b64 	%rd121, {%r66, %r65};
	mov.b64 	{%r67, %r68}, %rd99;
	shf.l.wrap.b32 	%r69, %r67, %r68, 10;
	shf.l.wrap.b32 	%r70, %r68, %r67, 10;
	mov.b64 	%rd122, {%r70, %r69};
	mov.b64 	{%r71, %r72}, %rd100;
	shf.l.wrap.b32 	%r73, %r72, %r71, 11;
	shf.l.wrap.b32 	%r74, %r71, %r72, 11;
	mov.b64 	%rd123, {%r74, %r73};
	mov.b64 	{%r75, %r76}, %rd101;
	shf.l.wrap.b32 	%r77, %r75, %r76, 25;
	shf.l.wrap.b32 	%r78, %r76, %r75, 25;
	mov.b64 	%rd124, {%r78, %r77};
	mov.b64 	{%r79, %r80}, %rd102;
	shf.l.wrap.b32 	%r81, %r80, %r79, 7;
	shf.l.wrap.b32 	%r82, %r79, %r80, 7;
	mov.b64 	%rd125, {%r82, %r81};
	mov.b64 	{%r83, %r84}, %rd103;
	shf.l.wrap.b32 	%r85, %r84, %r83, 9;
	shf.l.wrap.b32 	%r86, %r83, %r84, 9;
	mov.b64 	%rd191, {%r86, %r85};
	mov.b64 	{%r87, %r88}, %rd104;
	shf.l.wrap.b32 	%r89, %r88, %r87, 13;
	shf.l.wrap.b32 	%r90, %r87, %r88, 13;
	mov.b64 	%rd126, {%r90, %r89};
	mov.b64 	{%r91, %r92}, %rd105;
	shf.l.wrap.b32 	%r93, %r91, %r92, 15;
	shf.l.wrap.b32 	%r94, %r92, %r91, 15;
	mov.b64 	%rd127, {%r94, %r93};
	mov.b64 	{%r95, %r96}, %rd106;
	shf.l.wrap.b32 	%r97, %r95, %r96, 21;
	shf.l.wrap.b32 	%r98, %r96, %r95, 21;
	mov.b64 	%rd128, {%r98, %r97};
	mov.b64 	{%r99, %r100}, %rd107;
	shf.l.wrap.b32 	%r101, %r99, %r100, 8;
	shf.l.wrap.b32 	%r102, %r100, %r99, 8;
	mov.b64 	%rd129, {%r102, %r101};
	mov.b64 	{%r103, %r104}, %rd108;
	shf.l.wrap.b32 	%r105, %r103, %r104, 18;
	shf.l.wrap.b32 	%r106, %r104, %r103, 18;
	mov.b64 	%rd130, {%r106, %r105};
	mov.b64 	{%r107, %r108}, %rd109;
	shf.l.wrap.b32 	%r109, %r107, %r108, 2;
	shf.l.wrap.b32 	%r110, %r108, %r107, 2;
	mov.b64 	%rd131, {%r110, %r109};
	mov.b64 	{%r111, %r112}, %rd110;
	shf.l.wrap.b32 	%r113, %r112, %r111, 29;
	shf.l.wrap.b32 	%r114, %r111, %r112, 29;
	mov.b64 	%rd132, {%r114, %r113};
	mov.b64 	{%r115, %r116}, %rd111;
	shf.l.wrap.b32 	%r117, %r116, %r115, 24;
	shf.l.wrap.b32 	%r118, %r115, %r116, 24;
	mov.b64 	%rd133, {%r118, %r117};
	mov.b64 	{%r119, %r120}, %rd112;
	shf.l.wrap.b32 	%r121, %r119, %r120, 14;
	shf.l.wrap.b32 	%r122, %r120, %r119, 14;
	mov.b64 	%rd134, {%r122, %r121};
	not.b64 	%rd135, %rd130;
	and.b64  	%rd136, %rd190, %rd135;
	xor.b64  	%rd188, %rd136, %rd121;
	not.b64 	%rd137, %rd190;
	and.b64  	%rd138, %rd191, %rd137;
	xor.b64  	%rd189, %rd138, %rd130;
	not.b64 	%rd139, %rd113;
	and.b64  	%rd140, %rd122, %rd139;
	xor.b64  	%rd192, %rd140, %rd126;
	not.b64 	%rd141, %rd122;
	and.b64  	%rd142, %rd131, %rd141;
	xor.b64  	%rd193, %rd142, %rd113;
	not.b64 	%rd143, %rd131;
	and.b64  	%rd144, %rd117, %rd143;
	xor.b64  	%rd194, %rd144, %rd122;
	not.b64 	%rd145, %rd117;
	and.b64  	%rd146, %rd126, %rd145;
	xor.b64  	%rd195, %rd146, %rd131;
	not.b64 	%rd147, %rd126;
	and.b64  	%rd148, %rd113, %rd147;
	xor.b64  	%rd196, %rd117, %rd148;
	not.b64 	%rd149, %rd127;
	and.b64  	%rd150, %rd114, %rd149;
	xor.b64  	%rd197, %rd150, %rd118;
	not.b64 	%rd151, %rd114;
	and.b64  	%rd152, %rd123, %rd151;
	xor.b64  	%rd198, %rd152, %rd127;
	not.b64 	%rd153, %rd123;
	and.b64  	%rd154, %rd132, %rd153;
	xor.b64  	%rd199, %rd154, %rd114;
	not.b64 	%rd155, %rd132;
	and.b64  	%rd156, %rd118, %rd155;
	xor.b64  	%rd200, %rd156, %rd123;
	not.b64 	%rd157, %rd118;
	and.b64  	%rd158, %rd127, %rd157;
	xor.b64  	%rd201, %rd132, %rd158;
	not.b64 	%rd159, %rd119;
	and.b64  	%rd160, %rd128, %rd159;
	xor.b64  	%rd202, %rd160, %rd133;
	not.b64 	%rd161, %rd128;
	and.b64  	%rd162, %rd115, %rd161;
	xor.b64  	%rd203, %rd162, %rd119;
	not.b64 	%rd163, %rd115;
	and.b64  	%rd164, %rd124, %rd163;
	xor.b64  	%rd204, %rd164, %rd128;
	not.b64 	%rd165, %rd124;
	and.b64  	%rd166, %rd133, %rd165;
	xor.b64  	%rd205, %rd166, %rd115;
	not.b64 	%rd167, %rd133;
	and.b64  	%rd168, %rd119, %rd167;
	xor.b64  	%rd206, %rd124, %rd168;
	not.b64 	%rd169, %rd134;
	and.b64  	%rd170, %rd120, %rd169;
	xor.b64  	%rd207, %rd170, %rd125;
	not.b64 	%rd171, %rd120;
	and.b64  	%rd172, %rd129, %rd171;
	xor.b64  	%rd208, %rd172, %rd134;
	not.b64 	%rd173, %rd129;
	and.b64  	%rd174, %rd116, %rd173;
	xor.b64  	%rd209, %rd174, %rd120;
	not.b64 	%rd175, %rd116;
	and.b64  	%rd176, %rd125, %rd175;
	xor.b64  	%rd210, %rd176, %rd129;
	not.b64 	%rd177, %rd125;
	and.b64  	%rd178, %rd134, %rd177;
	xor.b64  	%rd211, %rd116, %rd178;
	add.s32 	%r127, %r127, 1;
	setp.ne.s32 	%p2, %r127, 24;
	@%p2 bra 	$L__BB0_3;
	ld.param.u32 	%r125, [eth_vanity_kernel_param_5];
	setp.lt.s32 	%p3, %r125, 1;
	st.local.u64 	[%rd1+8], %rd188;
	st.local.v2.u64 	[%rd1+16], {%rd189, %rd190};
	@%p3 bra 	$L__BB0_8;
	mov.b32 	%r128, 0;
	bra.uni 	$L__BB0_7;
$L__BB0_6:
	ld.param.u32 	%r126, [eth_vanity_kernel_param_5];
	add.s32 	%r128, %r128, 1;
	setp.eq.s32 	%p5, %r128, %r126;
	@%p5 bra 	$L__BB0_8;
$L__BB0_7:
	ld.param.u64 	%rd185, [eth_vanity_kernel_param_4];
	cvt.u64.u32 	%rd179, %r128;
	add.s64 	%rd180, %rd1, %rd179;
	ld.local.u8 	%rs1, [%rd180+12];
	cvta.to.global.u64 	%rd181, %rd185;
	add.s64 	%rd182, %rd181, %rd179;
	ld.global.u8 	%rs2, [%rd182];
	setp.eq.s16 	%p4, %rs1, %rs2;
	@%p4 bra 	$L__BB0_6;
	bra.uni 	$L__BB0_9;
$L__BB0_8:
	ld.param.u64 	%rd186, [eth_vanity_kernel_param_7];
	cvta.to.global.u64 	%rd183, %rd186;
	atom.global.add.u32 	%r124, [%rd183], 1;
$L__BB0_9:
	ld.param.u64 	%rd184, [eth_vanity_kernel_param_2];
	add.s64 	%rd187, %rd187, 1;
	setp.ne.s64 	%p6, %rd187, %rd184;
	@%p6 bra 	$L__BB0_2;
$L__BB0_10:
	ret;

}


// ===== COMPILED SASS (sm_100) =====

	.target	sm_100

	.elftype	@"ET_EXEC"


//--------------------- .note.nv.tkinfo           --------------------------
	.section	.note.nv.tkinfo,"",@"SHT_NOTE"
	.sectionflags	@"SHF_NOTE_NV_TKINFO"
	.tkinfo
        /*0018*/ 	.word	0x00000002
        /*0030*/ 	.string	""
        /*0030*/ 	.string	"ptxas"
        /*0030*/ 	.string	"Cuda compilation tools, release 13.0, V13.0.88"
        /*0030*/ 	.string	"Build cuda_13.0.r13.0/compiler.36424714_0"
        /*0030*/ 	.string	"-arch sm_100 -m 64 "



//--------------------- .note.nv.cuinfo           --------------------------
	.section	.note.nv.cuinfo,"",@"SHT_NOTE"
	.sectionflags	@"SHF_NOTE_NV_CUINFO"
        /*0018*/ 	.short	0x0002
        /*001a*/ 	.short	0x0064
        /*001c*/ 	.short	0x0082
	.zero		2


//--------------------- .nv.info                  --------------------------
	.section	.nv.info,"",@"SHT_CUDA_INFO"
	.align	4


	//----- nvinfo : EIATTR_REGCOUNT
	.align		4
        /*0000*/ 	.byte	0x04, 0x2f
        /*0002*/ 	.short	(.L_1 - .L_0)
	.align		4
.L_0:
        /*0004*/ 	.word	index@(eth_vanity_kernel)
        /*0008*/ 	.word	0x0000000a


	//----- nvinfo : EIATTR_FRAME_SIZE
	.align		4
.L_1:
        /*000c*/ 	.byte	0x04, 0x11
        /*000e*/ 	.short	(.L_3 - .L_2)
	.align		4
.L_2:
        /*0010*/ 	.word	index@(eth_vanity_kernel)
        /*0014*/ 	.word	0x00000020


	//----- nvinfo : EIATTR_MIN_STACK_SIZE
	.align		4
.L_3:
        /*0018*/ 	.byte	0x04, 0x12
        /*001a*/ 	.short	(.L_5 - .L_4)
	.align		4
.L_4:
        /*001c*/ 	.word	index@(eth_vanity_kernel)
        /*0020*/ 	.word	0x00000020
.L_5:


//--------------------- .nv.compat                --------------------------
	.section	.nv.compat,"",@"SHT_CUDA_COMPAT_INFO"
	.align	4
        /*0000*/ 	.byte	0x02, 0x09, 0x00, 0x00, 0x02, 0x02, 0x01, 0x00, 0x02, 0x05, 0x05, 0x00, 0x03, 0x07, 0x01, 0x01
        /*0010*/ 	.byte	0x02, 0x03, 0x00, 0x00, 0x02, 0x06, 0x01, 0x00, 0x04, 0x0b, 0x08, 0x00, 0x09, 0x00, 0x00, 0x00
        /*0020*/ 	.byte	0x00, 0x00, 0x00, 0x00


//--------------------- .nv.info.eth_vanity_kernel --------------------------
	.section	.nv.info.eth_vanity_kernel,"",@"SHT_CUDA_INFO"
	.sectionflags	@""
	.align	4


	//----- nvinfo : EIATTR_CUDA_API_VERSION
	.align		4
        /*0000*/ 	.byte	0x04, 0x37
        /*0002*/ 	.short	(.L_7 - .L_6)
.L_6:
        /*0004*/ 	.word	0x00000082


	//----- nvinfo : EIATTR_KPARAM_INFO
	.align		4
.L_7:
        /*0008*/ 	.byte	0x04, 0x17
        /*000a*/ 	.short	(.L_9 - .L_8)
.L_8:
        /*000c*/ 	.word	0x00000000
        /*0010*/ 	.short	0x0008
        /*0012*/ 	.short	0x0040
        /*0014*/ 	.byte	0x00, 0xf0, 0x11, 0x00


	//----- nvinfo : EIATTR_KPARAM_INFO
	.align		4
.L_9:
        /*0018*/ 	.byte	0x04, 0x17
        /*001a*/ 	.short	(.L_11 - .L_10)
.L_10:
        /*001c*/ 	.word	0x00000000
        /*0020*/ 	.short	0x0007
        /*0022*/ 	.short	0x0038
        /*0024*/ 	.byte	0x00, 0xf5, 0x21, 0x00


	//----- nvinfo : EIATTR_KPARAM_INFO
	.align		4
.L_11:
        /*0028*/ 	.byte	0x04, 0x17
        /*002a*/ 	.short	(.L_13 - .L_12)
.L_12:
        /*002c*/ 	.word	0x00000000
        /*0030*/ 	.short	0x0006
        /*0032*/ 	.short	0x0030
        /*0034*/ 	.byte	0x00, 0xf5, 0x21, 0x00


	//----- nvinfo : EIATTR_KPARAM_INFO
	.align		4
.L_13:
        /*0038*/ 	.byte	0x04, 0x17
        /*003a*/ 	.short	(.L_15 - .L_14)
.L_14:
        /*003c*/ 	.word	0x00000000
        /*0040*/ 	.short	0x0005
        /*0042*/ 	.short	0x0028
        /*0044*/ 	.byte	0x00, 0xf0, 0x11, 0x00


	//----- nvinfo : EIATTR_KPARAM_INFO
	.align		4
.L_15:
        /*0048*/ 	.byte	0x04, 0x17
        /*004a*/ 	.short	(.L_17 - .L_16)
.L_16:
        /*004c*/ 	.word	0x00000000
        /*0050*/ 	.short	0x0004
        /*0052*/ 	.short	0x0020
        /*0054*/ 	.byte	0x00, 0xf5, 0x21, 0x00


	//----- nvinfo : EIATTR_KPARAM_INFO
	.align		4
.L_17:
        /*0058*/ 	.byte	0x04, 0x17
        /*005a*/ 	.short	(.L_19 - .L_18)
.L_18:
        /*005c*/ 	.word	0x00000000
        /*0060*/ 	.short	0x0003
        /*0062*/ 	.short	0x0018
        /*0064*/ 	.byte	0x00, 0xf5, 0x21, 0x00


	//----- nvinfo : EIATTR_KPARAM_INFO
	.align		4
.L_19:
        /*0068*/ 	.byte	0x04, 0x17
        /*006a*/ 	.short	(.L_21 - .L_20)
.L_20:
        /*006c*/ 	.word	0x00000000
        /*0070*/ 	.short	0x0002
        /*0072*/ 	.short	0x0010
        /*0074*/ 	.byte	0x00, 0xf0, 0x21, 0x00


	//----- nvinfo : EIATTR_KPARAM_INFO
	.align		4
.L_21:
        /*0078*/ 	.byte	0x04, 0x17
        /*007a*/ 	.short	(.L_23 - .L_22)
.L_22:
        /*007c*/ 	.word	0x00000000
        /*0080*/ 	.short	0x0001
        /*0082*/ 	.short	0x0008
        /*0084*/ 	.byte	0x00, 0xf5, 0x21, 0x00


	//----- nvinfo : EIATTR_KPARAM_INFO
	.align		4
.L_23:
        /*0088*/ 	.byte	0x04, 0x17
        /*008a*/ 	.short	(.L_25 - .L_24)
.L_24:
        /*008c*/ 	.word	0x00000000
        /*0090*/ 	.short	0x0000
        /*0092*/ 	.short	0x0000
        /*0094*/ 	.byte	0x00, 0xf5, 0x21, 0x00


	//----- nvinfo : EIATTR_SPARSE_MMA_MASK
	.align		4
.L_25:
        /*0098*/ 	.byte	0x03, 0x50
        /*009a*/ 	.short	0x0000


	//----- nvinfo : EIATTR_MAXREG_COUNT
	.align		4
        /*009c*/ 	.byte	0x03, 0x1b
        /*009e*/ 	.short	0x00ff


	//----- nvinfo : EIATTR_MERCURY_ISA_VERSION
	.align		4
        /*00a0*/ 	.byte	0x03, 0x5f
        /*00a2*/ 	.short	0x0101


	//----- nvinfo : EIATTR_INT_WARP_WIDE_INSTR_OFFSETS
	.align		4
        /*00a4*/ 	.byte	0x04, 0x31
        /*00a6*/ 	.short	(.L_27 - .L_26)


	//   ....[0]....
.L_26:
        /*00a8*/ 	.word	0x00000280


	//----- nvinfo : EIATTR_VRC_CTA_INIT_COUNT
	.align		4
.L_27:
        /*00ac*/ 	.byte	0x02, 0x4a
	.zero		1
	.zero		1


	//----- nvinfo : EIATTR_EXIT_INSTR_OFFSETS
	.align		4
        /*00b0*/ 	.byte	0x04, 0x1c
        /*00b2*/ 	.short	(.L_29 - .L_28)


	//   ....[0]....
.L_28:
        /*00b4*/ 	.word	0x00000050


	//   ....[1]....
        /*00b8*/ 	.word	0x000002e0


	//----- nvinfo : EIATTR_CBANK_PARAM_SIZE
	.align		4
.L_29:
        /*00bc*/ 	.byte	0x03, 0x19
        /*00be*/ 	.short	0x0044


	//----- nvinfo : EIATTR_PARAM_CBANK
	.align		4
        /*00c0*/ 	.byte	0x04, 0x0a
        /*00c2*/ 	.short	(.L_31 - .L_30)
	.align		4
.L_30:
        /*00c4*/ 	.word	index@(.nv.constant0.eth_vanity_kernel)
        /*00c8*/ 	.short	0x0380
        /*00ca*/ 	.short	0x0044


	//----- nvinfo : EIATTR_SW_WAR
	.align		4
.L_31:
        /*00cc*/ 	.byte	0x04, 0x36
        /*00ce*/ 	.short	(.L_33 - .L_32)
.L_32:
        /*00d0*/ 	.word	0x00000008
.L_33:


//--------------------- .nv.callgraph             --------------------------
	.section	.nv.callgraph,"",@"SHT_CUDA_CALLGRAPH"
	.align	4
	.sectionentsize	8
	.align		4
        /*0000*/ 	.word	0x00000000
	.align		4
        /*0004*/ 	.word	0xffffffff
	.align		4
        /*0008*/ 	.word	0x00000000
	.align		4
        /*000c*/ 	.word	0xfffffffe
	.align		4
        /*0010*/ 	.word	0x00000000
	.align		4
        /*0014*/ 	.word	0xfffffffd
	.align		4
        /*0018*/ 	.word	0x00000000
	.align		4
        /*001c*/ 	.word	0xfffffffc


//--------------------- .text.eth_vanity_kernel   --------------------------
	.section	.text.eth_vanity_kernel,"ax",@progbits
	.align	128
        .global         eth_vanity_kernel
        .type           eth_vanity_kernel,@function
        .size           eth_vanity_kernel,(.L_x_5 - eth_vanity_kernel)
        .other          eth_vanity_kernel,@"STO_CUDA_ENTRY STV_DEFAULT"
eth_vanity_kernel:
.text.eth_vanity_kernel:
[----:B------:R-:W0:Y:S01]  /*0000*/  LDC R1, c[0x0][0x37c] ;  /* 0x0000df00ff017b82 */ /* 0x000e220000000800 */
[----:B------:R-:W1:Y:S01]  /*0010*/  LDCU.64 UR4, c[0x0][0x390] ;  /* 0x00007200ff0477ac */ /* 0x000e620008000a00 */
[----:B0-----:R-:W-:Y:S01]  /*0020*/  VIADD R1, R1, 0xffffffe0 ;  /* 0xffffffe001017836 */ /* 0x001fe20000000000 */
[----:B-1----:R-:W-:-:S04]  /*0030*/  ISETP.NE.U32.AND P0, PT, RZ, UR4, PT ;  /* 0x00000004ff007c0c */ /* 0x002fc8000bf05070 */
[----:B------:R-:W-:-:S13]  /*0040*/  ISETP.NE.AND.EX P0, PT, RZ, UR5, PT, P0 ;  /* 0x00000005ff007c0c */ /* 0x000fda000bf05300 */
[----:B------:R-:W-:Y:S05]  /*0050*/  @!P0 EXIT ;  /* 0x000000000000894d */ /* 0x000fea0003800000 */
[----:B------:R-:W0:Y:S01]  /*0060*/  LDCU.64 UR6, c[0x0][0x358] ;  /* 0x00006b00ff0677ac */ /* 0x000e220008000a00 */
[----:B------:R-:W-:Y:S01]  /*0070*/  UMOV UR4, URZ ;  /* 0x000000ff00047c82 */ /* 0x000fe20008000000 */
[----:B------:R-:W-:-:S05]  /*0080*/  UMOV UR5, URZ ;  /* 0x000000ff00057c82 */ /* 0x000fca0008000000 */
.L_x_3:
[----:B-1----:R-:W1:Y:S01]  /*0090*/  LDCU UR8, c[0x0][0x3a8] ;  /* 0x00007500ff0877ac */ /* 0x002e620008000800 */
[----:B0-----:R-:W-:Y:S02]  /*00a0*/  HFMA2 R5, -RZ, RZ, -0.5029296875, 0.007427215576171875 ;  /* 0xb8061f9bff057431 */ /* 0x001fe400000001ff */
[----:B------:R-:W-:Y:S01]  /*00b0*/  IMAD.MOV.U32 R4, RZ, RZ, -0x781581c0 ;  /* 0x87ea7e40ff047424 */ /* 0x000fe200078e00ff */
[----:B------:R-:W-:Y:S01]  /*00c0*/  MOV R2, 0xc2888ece ;  /* 0xc2888ece00027802 */ /* 0x000fe20000000f00 */
[----:B------:R-:W-:Y:S01]  /*00d0*/  IMAD.MOV.U32 R6, RZ, RZ, -0x59cffc11 ;  /* 0xa63003efff067424 */ /* 0x000fe200078e00ff */
[----:B------:R-:W2:Y:S01]  /*00e0*/  LDCU.64 UR10, c[0x0][0x390] ;  /* 0x00007200ff0a77ac */ /* 0x000ea20008000a00 */
[----:B------:R-:W-:Y:S02]  /*00f0*/  IMAD.MOV.U32 R7, RZ, RZ, 0x52a13ca9 ;  /* 0x52a13ca9ff077424 */ /* 0x000fe400078e00ff */
[----:B------:R-:W-:Y:S01]  /*0100*/  IMAD.MOV.U32 R3, RZ, RZ, 0x1350b64d ;  /* 0x1350b64dff037424 */ /* 0x000fe200078e00ff */
[----:B------:R-:W-:-:S02]  /*0110*/  UIADD3 UR4, UP0, UPT, UR4, 0x1, URZ ;  /* 0x0000000104047890 */ /* 0x000fc4000ff1e0ff */
[----:B------:R3:W-:Y:S02]  /*0120*/  STL.128 [R1+0x10], R4 ;  /* 0x0000100401007387 */ /* 0x0007e40000100c00 */
[----:B------:R-:W-:Y:S02]  /*0130*/  UIADD3.X UR5, UPT, UPT, URZ, UR5, URZ, UP0, !UPT ;  /* 0x00000005ff057290 */ /* 0x000fe400087fe4ff */
[----:B------:R3:W-:Y:S01]  /*0140*/  STL.64 [R1+0x8], R2 ;  /* 0x0000080201007387 */ /* 0x0007e20000100a00 */
[----:B-1----:R-:W-:Y:S02]  /*0150*/  UISETP.GE.AND UP1, UPT, UR8, 0x1, UPT ;  /* 0x000000010800788c */ /* 0x002fe4000bf26270 */
[----:B--2---:R-:W-:-:S04]  /*0160*/  UISETP.NE.U32.AND UP0, UPT, UR4, UR10, UPT ;  /* 0x0000000a0400728c */ /* 0x004fc8000bf05070 */
[----:B------:R-:W-:-:S03]  /*0170*/  UISETP.NE.AND.EX UP0, UPT, UR5, UR11, UPT, UP0 ;  /* 0x0000000b0500728c */ /* 0x000fc6000bf05300 */
[----:B---3--:R-:W-:Y:S08]  /*0180*/  BRA.U !UP1, `(.L_x_0) ;  /* 0x0000000109347547 */ /* 0x008ff0000b800000 */
[----:B------:R-:W-:Y:S01]  /*0190*/  IMAD.MOV.U32 R0, RZ, RZ, RZ ;  /* 0x000000ffff007224 */ /* 0x000fe200078e00ff */
[----:B------:R-:W1:Y:S01]  /*01a0*/  LDCU UR10, c[0x0][0x3a8] ;  /* 0x00007500ff0a77ac */ /* 0x000e620008000800 */
[----:B------:R-:W2:Y:S05]  /*01b0*/  LDCU.64 UR8, c[0x0][0x3a0] ;  /* 0x00007400ff0877ac */ /* 0x000eaa0008000a00 */
.L_x_2:
[----:B--2---:R-:W-:Y:S02]  /*01c0*/  IADD3 R2, P0, PT, R0, UR8, RZ ;  /* 0x0000000800027c10 */ /* 0x004fe4000ff1e0ff */
[----:B------:R-:W-:-:S03]  /*01d0*/  IADD3 R4, PT, PT, R1, R0, RZ ;  /* 0x0000000001047210 */ /* 0x000fc60007ffe0ff */
[----:B------:R-:W-:-:S03]  /*01e0*/  IMAD.X R3, RZ, RZ, UR9, P0 ;  /* 0x00000009ff037e24 */ /* 0x000fc600080e06ff */
[----:B------:R-:W2:Y:S04]  /*01f0*/  LDL.U8 R4, [R4+0xc] ;  /* 0x00000c0004047983 */ /* 0x000ea80000100000 */
[----:B0-----:R-:W2:Y:S02]  /*0200*/  LDG.E.U8 R3, desc[UR6][R2.64] ;  /* 0x0000000602037981 */ /* 0x001ea4000c1e1100 */
[----:B--2---:R-:W-:-:S13]  /*0210*/  ISETP.NE.AND P0, PT, R4, R3, PT ;  /* 0x000000030400720c */ /* 0x004fda0003f05270 */
[----:B------:R-:W-:Y:S05]  /*0220*/  @P0 BRA `(.L_x_1) ;  /* 0x0000000000280947 */ /* 0x000fea0003800000 */
[----:B------:R-:W-:-:S04]  /*0230*/  IADD3 R0, PT, PT, R0, 0x1, RZ ;  /* 0x0000000100007810 */ /* 0x000fc80007ffe0ff */
[----:B-1----:R-:W-:-:S13]  /*0240*/  ISETP.NE.AND P0, PT, R0, UR10, PT ;  /* 0x0000000a00007c0c */ /* 0x002fda000bf05270 */
[----:B------:R-:W-:Y:S05]  /*0250*/  @P0 BRA `(.L_x_2) ;  /* 0xfffffffc00d80947 */ /* 0x000fea000383ffff */
.L_x_0:
[----:B------:R-:W1:Y:S01]  /*0260*/  S2R R0, SR_LANEID ;  /* 0x0000000000007919 */ /* 0x000e620000000000 */
[----:B------:R-:W0:Y:S01]  /*0270*/  LDC.64 R2, c[0x0][0x3b8] ;  /* 0x0000ee00ff027b82 */ /* 0x000e220000000a00 */
[----:B------:R-:W-:Y:S02]  /*0280*/  VOTEU.ANY UR8, UPT, PT ;  /* 0x0000000000087886 */ /* 0x000fe400038e0100 */
[----:B------:R-:W-:Y:S02]  /*0290*/  UFLO.U32 UR9, UR8 ;  /* 0x00000008000972bd */ /* 0x000fe400080e0000 */
[----:B------:R-:W0:Y:S04]  /*02a0*/  POPC R5, UR8 ;  /* 0x0000000800057d09 */ /* 0x000e280008000000 */
[----:B-1----:R-:W-:-:S13]  /*02b0*/  ISETP.EQ.U32.AND P0, PT, R0, UR9, PT ;  /* 0x0000000900007c0c */ /* 0x002fda000bf02070 */
[----:B0-----:R0:W-:Y:S02]  /*02c0*/  @P0 REDG.E.ADD.STRONG.GPU desc[UR6][R2.64], R5 ;  /* 0x000000050200098e */ /* 0x0011e4000c12e106 */
.L_x_1:
[----:B------:R-:W-:Y:S05]  /*02d0*/  BRA.U UP0, `(.L_x_3) ;  /* 0xfffffffd006c7547 */ /* 0x000fea000b83ffff */
[----:B-1----:R-:W-:Y:S05]  /*02e0*/  EXIT ;  /* 0x000000000000794d */ /* 0x002fea0003800000 */
.L_x_4:
[----:B------:R-:W-:-:S00]  /*02f0*/  BRA `(.L_x_4) ;  /* 0xfffffffc00fc7947 */ /* 0x000fc0000383ffff */
[----:B------:R-:W-:-:S00]  /*0300*/  NOP ;  /* 0x0000000000007918 */ /* 0x000fc00000000000 */
[----:B------:R-:W-:-:S00]  /*0310*/  NOP ;  /* 0x0000000000007918 */ /* 0x000fc00000000000 */
[----:B------:R-:W-:-:S00]  /*0320*/  NOP ;  /* 0x0000000000007918 */ /* 0x000fc00000000000 */
[----:B------:R-:W-:-:S00]  /*0330*/  NOP ;  /* 0x0000000000007918 */ /* 0x000fc00000000000 */
[----:B------:R-:W-:-:S00]  /*0340*/  NOP ;  /* 0x0000000000007918 */ /* 0x000fc00000000000 */
[----:B------:R-:W-:-:S00]  /*0350*/  NOP ;  /* 0x0000000000007918 */ /* 0x000fc00000000000 */
[----:B------:R-:W-:-:S00]  /*0360*/  NOP ;  /* 0x0000000000007918 */ /* 0x000fc00000000000 */
[----:B------:R-:W-:-:S00]  /*0370*/  NOP ;  /* 0x0000000000007918 */ /* 0x000fc00000000000 */
.L_x_5:


//--------------------- .nv.shared.reserved.0     --------------------------
	.section	.nv.shared.reserved.0,"aw",@nobits
	.weak		__nv_reservedSMEM_offset_0_alias
	.size		__nv_reservedSMEM_offset_0_alias, 0, 64
	.other		__nv_reservedSMEM_offset_0_alias,@"STO_CUDA_RESERVED_SHARED STV_DEFAULT"
__nv_reservedSMEM_offset_0_alias:
	.zero		0
	.zero		64


//--------------------- .nv.constant0.eth_vanity_kernel --------------------------
	.section	.nv.constant0.eth_vanity_kernel,"a",@progbits
	.sectionflags	@""
	.align	4
.nv.constant0.eth_vanity_kernel:
	.zero		964


//--------------------- SYMBOLS --------------------------

	.type		.nv.reservedSmem.offset0,@object
	.size		.nv.reservedSmem.offset0,0x4
